//
// Generated by NVIDIA NVVM Compiler
//
// Compiler Build ID: CL-36424714
// Cuda compilation tools, release 13.0, V13.0.88
// Based on NVVM 20.0.0
//

.version 9.0
.target sm_100
.address_size 64

	// .globl	_Z13reduction_gpuPfS_i
// _ZZ13reduction_gpuPfS_iE2sm has been demoted

.visible .entry _Z13reduction_gpuPfS_i(
	.param .u64 .ptr .align 1 _Z13reduction_gpuPfS_i_param_0,
	.param .u64 .ptr .align 1 _Z13reduction_gpuPfS_i_param_1,
	.param .u32 _Z13reduction_gpuPfS_i_param_2
)
{
	.reg .pred 	%p<16>;
	.reg .b32 	%r<34>;
	.reg .b32 	%f<29>;
	.reg .b64 	%rd<9>;
	// demoted variable
	.shared .align 4 .b8 _ZZ13reduction_gpuPfS_iE2sm[32];
	ld.param.u64 	%rd1, [_Z13reduction_gpuPfS_i_param_0];
	ld.param.u64 	%rd2, [_Z13reduction_gpuPfS_i_param_1];
	ld.param.u32 	%r5, [_Z13reduction_gpuPfS_i_param_2];
	mov.u32 	%r1, %tid.x;
	mov.u32 	%r6, %ntid.x;
	mov.u32 	%r2, %ctaid.x;
	mad.lo.s32 	%r3, %r6, %r2, %r1;
	and.b32  	%r4, %r1, 31;
	setp.ge.s32 	%p1, %r3, %r5;
	mov.f32 	%f27, 0f00000000;
	@%p1 bra 	$L__BB0_2;
	cvta.to.global.u64 	%rd3, %rd1;
	mul.wide.s32 	%rd4, %r3, 4;
	add.s64 	%rd5, %rd3, %rd4;
	ld.global.f32 	%f27, [%rd5];
$L__BB0_2:
	mov.b32 	%r7, %f27;
	shfl.sync.down.b32	%r8|%p2, %r7, 16, 31, -1;
	mov.b32 	%f8, %r8;
	add.f32 	%f9, %f27, %f8;
	mov.b32 	%r9, %f9;
	shfl.sync.down.b32	%r10|%p3, %r9, 8, 31, -1;
	mov.b32 	%f10, %r10;
	add.f32 	%f11, %f9, %f10;
	mov.b32 	%r11, %f11;
	shfl.sync.down.b32	%r12|%p4, %r11, 4, 31, -1;
	mov.b32 	%f12, %r12;
	add.f32 	%f13, %f11, %f12;
	mov.b32 	%r13, %f13;
	shfl.sync.down.b32	%r14|%p5, %r13, 2, 31, -1;
	mov.b32 	%f14, %r14;
	add.f32 	%f15, %f13, %f14;
	mov.b32 	%r15, %f15;
	shfl.sync.down.b32	%r16|%p6, %r15, 1, 31, -1;
	mov.b32 	%f16, %r16;
	add.f32 	%f3, %f15, %f16;
	setp.ne.s32 	%p7, %r4, 0;
	@%p7 bra 	$L__BB0_4;
	shr.u32 	%r17, %r1, 3;
	and.b32  	%r18, %r17, 124;
	mov.u32 	%r19, _ZZ13reduction_gpuPfS_iE2sm;
	add.s32 	%r20, %r19, %r18;
	st.shared.f32 	[%r20], %f3;
$L__BB0_4:
	bar.sync 	0;
	setp.gt.u32 	%p8, %r1, 31;
	@%p8 bra 	$L__BB0_9;
	setp.gt.u32 	%p9, %r4, 7;
	mov.f32 	%f28, 0f00000000;
	@%p9 bra 	$L__BB0_7;
	shl.b32 	%r21, %r4, 2;
	mov.u32 	%r22, _ZZ13reduction_gpuPfS_iE2sm;
	add.s32 	%r23, %r22, %r21;
	ld.shared.f32 	%f28, [%r23];
$L__BB0_7:
	mov.b32 	%r24, %f28;
	shfl.sync.down.b32	%r25|%p10, %r24, 16, 31, -1;
	mov.b32 	%f18, %r25;
	add.f32 	%f19, %f28, %f18;
	mov.b32 	%r26, %f19;
	shfl.sync.down.b32	%r27|%p11, %r26, 8, 31, -1;
	mov.b32 	%f20, %r27;
	add.f32 	%f21, %f19, %f20;
	mov.b32 	%r28, %f21;
	shfl.sync.down.b32	%r29|%p12, %r28, 4, 31, -1;
	mov.b32 	%f22, %r29;
	add.f32 	%f23, %f21, %f22;
	mov.b32 	%r30, %f23;
	shfl.sync.down.b32	%r31|%p13, %r30, 2, 31, -1;
	mov.b32 	%f24, %r31;
	add.f32 	%f25, %f23, %f24;
	mov.b32 	%r32, %f25;
	shfl.sync.down.b32	%r33|%p14, %r32, 1, 31, -1;
	mov.b32 	%f26, %r33;
	add.f32 	%f6, %f25, %f26;
	setp.ne.s32 	%p15, %r1, 0;
	@%p15 bra 	$L__BB0_9;
	cvta.to.global.u64 	%rd6, %rd2;
	mul.wide.u32 	%rd7, %r2, 4;
	add.s64 	%rd8, %rd6, %rd7;
	st.global.f32 	[%rd8], %f6;
$L__BB0_9:
	ret;

}


// ===== COMPILED SASS (sm_100) =====

	.target	sm_100

	.elftype	@"ET_EXEC"


//--------------------- .note.nv.tkinfo           --------------------------
	.section	.note.nv.tkinfo,"",@"SHT_NOTE"
	.sectionflags	@"SHF_NOTE_NV_TKINFO"
	.tkinfo
        /*0018*/ 	.word	0x00000002
        /*0030*/ 	.string	""
        /*0030*/ 	.string	"ptxas"
        /*0030*/ 	.string	"Cuda compilation tools, release 13.0, V13.0.88"
        /*0030*/ 	.string	"Build cuda_13.0.r13.0/compiler.36424714_0"
        /*0030*/ 	.string	"-arch sm_100 -m 64 "



//--------------------- .note.nv.cuinfo           --------------------------
	.section	.note.nv.cuinfo,"",@"SHT_NOTE"
	.sectionflags	@"SHF_NOTE_NV_CUINFO"
        /*0018*/ 	.short	0x0002
        /*001a*/ 	.short	0x0064
        /*001c*/ 	.short	0x0082
	.zero		2


//--------------------- .nv.info                  --------------------------
	.section	.nv.info,"",@"SHT_CUDA_INFO"
	.align	4


	//----- nvinfo : EIATTR_REGCOUNT
	.align		4
        /*0000*/ 	.byte	0x04, 0x2f
        /*0002*/ 	.short	(.L_1 - .L_0)
	.align		4
.L_0:
        /*0004*/ 	.word	index@(_Z13reduction_gpuPfS_i)
        /*0008*/ 	.word	0x0000000e


	//----- nvinfo : EIATTR_FRAME_SIZE
	.align		4
.L_1:
        /*000c*/ 	.byte	0x04, 0x11
        /*000e*/ 	.short	(.L_3 - .L_2)
	.align		4
.L_2:
        /*0010*/ 	.word	index@(_Z13reduction_gpuPfS_i)
        /*0014*/ 	.word	0x00000000


	//----- nvinfo : EIATTR_MIN_STACK_SIZE
	.align		4
.L_3:
        /*0018*/ 	.byte	0x04, 0x12
        /*001a*/ 	.short	(.L_5 - .L_4)
	.align		4
.L_4:
        /*001c*/ 	.word	index@(_Z13reduction_gpuPfS_i)
        /*0020*/ 	.word	0x00000000
.L_5:


//--------------------- .nv.compat                --------------------------
	.section	.nv.compat,"",@"SHT_CUDA_COMPAT_INFO"
	.align	4
        /*0000*/ 	.byte	0x02, 0x09, 0x00, 0x00, 0x02, 0x02, 0x01, 0x00, 0x02, 0x05, 0x05, 0x00, 0x03, 0x07, 0x01, 0x01
        /*0010*/ 	.byte	0x02, 0x03, 0x00, 0x00, 0x02, 0x06, 0x01, 0x00, 0x04, 0x0b, 0x08, 0x00, 0x09, 0x00, 0x00, 0x00
        /*0020*/ 	.byte	0x00, 0x00, 0x00, 0x00


//--------------------- .nv.info._Z13reduction_gpuPfS_i --------------------------
	.section	.nv.info._Z13reduction_gpuPfS_i,"",@"SHT_CUDA_INFO"
	.sectionflags	@""
	.align	4


	//----- nvinfo : EIATTR_CUDA_API_VERSION
	.align		4
        /*0000*/ 	.byte	0x04, 0x37
        /*0002*/ 	.short	(.L_7 - .L_6)
.L_6:
        /*0004*/ 	.word	0x00000082


	//----- nvinfo : EIATTR_KPARAM_INFO
	.align		4
.L_7:
        /*0008*/ 	.byte	0x04, 0x17
        /*000a*/ 	.short	(.L_9 - .L_8)
.L_8:
        /*000c*/ 	.word	0x00000000
        /*0010*/ 	.short	0x0002
        /*0012*/ 	.short	0x0010
        /*0014*/ 	.byte	0x00, 0xf0, 0x11, 0x00


	//----- nvinfo : EIATTR_KPARAM_INFO
	.align		4
.L_9:
        /*0018*/ 	.byte	0x04, 0x17
        /*001a*/ 	.short	(.L_11 - .L_10)
.L_10:
        /*001c*/ 	.word	0x00000000
        /*0020*/ 	.short	0x0001
        /*0022*/ 	.short	0x0008
        /*0024*/ 	.byte	0x00, 0xf5, 0x21, 0x00


	//----- nvinfo : EIATTR_KPARAM_INFO
	.align		4
.L_11:
        /*0028*/ 	.byte	0x04, 0x17
        /*002a*/ 	.short	(.L_13 - .L_12)
.L_12:
        /*002c*/ 	.word	0x00000000
        /*0030*/ 	.short	0x0000
        /*0032*/ 	.short	0x0000
        /*0034*/ 	.byte	0x00, 0xf5, 0x21, 0x00


	//----- nvinfo : EIATTR_SPARSE_MMA_MASK
	.align		4
.L_13:
        /*0038*/ 	.byte	0x03, 0x50
        /*003a*/ 	.short	0x0000


	//----- nvinfo : EIATTR_MAXREG_COUNT
	.align		4
        /*003c*/ 	.byte	0x03, 0x1b
        /*003e*/ 	.short	0x00ff


	//----- nvinfo : EIATTR_NUM_BARRIERS
	.align		4
        /*0040*/ 	.byte	0x02, 0x4c
        /*0042*/ 	.byte	0x01
	.zero		1


	//----- nvinfo : EIATTR_MERCURY_ISA_VERSION
	.align		4
        /*0044*/ 	.byte	0x03, 0x5f
        /*0046*/ 	.short	0x0101


	//----- nvinfo : EIATTR_COOP_GROUP_MASK_REGIDS
	.align		4
        /*0048*/ 	.byte	0x04, 0x29
        /*004a*/ 	.short	(.L_15 - .L_14)


	//   ....[0]....
.L_14:
        /*004c*/ 	.word	0xffffffff


	//   ....[1]....
        /*0050*/ 	.word	0xffffffff


	//   ....[2]....
        /*0054*/ 	.word	0xffffffff


	//   ....[3]....
        /*0058*/ 	.word	0xffffffff


	//   ....[4]....
        /*005c*/ 	.word	0xffffffff


	//   ....[5]....
        /*0060*/ 	.word	0xffffffff


	//   ....[6]....
        /*0064*/ 	.word	0xffffffff


	//   ....[7]....
        /*0068*/ 	.word	0xffffffff


	//   ....[8]....
        /*006c*/ 	.word	0xffffffff


	//   ....[9]....
        /*0070*/ 	.word	0xffffffff


	//----- nvinfo : EIATTR_COOP_GROUP_INSTR_OFFSETS
	.align		4
.L_15:
        /*0074*/ 	.byte	0x04, 0x28
        /*0076*/ 	.short	(.L_17 - .L_16)


	//   ....[0]....
.L_16:
        /*0078*/ 	.word	0x000000d0


	//   ....[1]....
        /*007c*/ 	.word	0x000000f0


	//   ....[2]....
        /*0080*/ 	.word	0x00000120


	//   ....[3]....
        /*0084*/ 	.word	0x00000190


	//   ....[4]....
        /*0088*/ 	.word	0x000001d0


	//   ....[5]....
        /*008c*/ 	.word	0x000002a0


	//   ....[6]....
        /*0090*/ 	.word	0x000002c0


	//   ....[7]....
        /*0094*/ 	.word	0x000002e0


	//   ....[8]....
        /*0098*/ 	.word	0x00000300


	//   ....[9]....
        /*009c*/ 	.word	0x00000320


	//----- nvinfo : EIATTR_VRC_CTA_INIT_COUNT
	.align		4
.L_17:
        /*00a0*/ 	.byte	0x02, 0x4a
	.zero		1
	.zero		1


	//----- nvinfo : EIATTR_EXIT_INSTR_OFFSETS
	.align		4
        /*00a4*/ 	.byte	0x04, 0x1c
        /*00a6*/ 	.short	(.L_19 - .L_18)


	//   ....[0]....
.L_18:
        /*00a8*/ 	.word	0x00000210


	//   ....[1]....
        /*00ac*/ 	.word	0x00000330


	//   ....[2]....
        /*00b0*/ 	.word	0x00000380


	//----- nvinfo : EIATTR_CBANK_PARAM_SIZE
	.align		4
.L_19:
        /*00b4*/ 	.byte	0x03, 0x19
        /*00b6*/ 	.short	0x0014


	//----- nvinfo : EIATTR_PARAM_CBANK
	.align		4
        /*00b8*/ 	.byte	0x04, 0x0a
        /*00ba*/ 	.short	(.L_21 - .L_20)
	.align		4
.L_20:
        /*00bc*/ 	.word	index@(.nv.constant0._Z13reduction_gpuPfS_i)
        /*00c0*/ 	.short	0x0380
        /*00c2*/ 	.short	0x0014


	//----- nvinfo : EIATTR_SW_WAR
	.align		4
.L_21:
        /*00c4*/ 	.byte	0x04, 0x36
        /*00c6*/ 	.short	(.L_23 - .L_22)
.L_22:
        /*00c8*/ 	.word	0x00000008
.L_23:


//--------------------- .nv.callgraph             --------------------------
	.section	.nv.callgraph,"",@"SHT_CUDA_CALLGRAPH"
	.align	4
	.sectionentsize	8
	.align		4
        /*0000*/ 	.word	0x00000000
	.align		4
        /*0004*/ 	.word	0xffffffff
	.align		4
        /*0008*/ 	.word	0x00000000
	.align		4
        /*000c*/ 	.word	0xfffffffe
	.align		4
        /*0010*/ 	.word	0x00000000
	.align		4
        /*0014*/ 	.word	0xfffffffd
	.align		4
        /*0018*/ 	.word	0x00000000
	.align		4
        /*001c*/ 	.word	0xfffffffc


//--------------------- .text._Z13reduction_gpuPfS_i --------------------------
	.section	.text._Z13reduction_gpuPfS_i,"ax",@progbits
	.align	128
        .global         _Z13reduction_gpuPfS_i
        .type           _Z13reduction_gpuPfS_i,@function
        .size           _Z13reduction_gpuPfS_i,(.L_x_1 - _Z13reduction_gpuPfS_i)
        .other          _Z13reduction_gpuPfS_i,@"STO_CUDA_ENTRY STV_DEFAULT"
_Z13reduction_gpuPfS_i:
.text._Z13reduction_gpuPfS_i:
[----:B------:R-:W-:Y:S01]  /*0000*/  LDC R1, c[0x0][0x37c] ;  /* 0x0000df00ff017b82 */ /* 0x000fe20000000800 */
[----:B------:R-:W0:Y:S01]  /*0010*/  S2R R3, SR_TID.X ;  /* 0x0000000000037919 */ /* 0x000e220000002100 */
[----:B------:R-:W0:Y:S01]  /*0020*/  LDCU UR4, c[0x0][0x360] ;  /* 0x00006c00ff0477ac */ /* 0x000e220008000800 */
[----:B------:R-:W-:Y:S01]  /*0030*/  HFMA2 R6, -RZ, RZ, 0, 0 ;  /* 0x00000000ff067431 */ /* 0x000fe200000001ff */
[----:B------:R-:W0:Y:S01]  /*0040*/  S2R R0, SR_CTAID.X ;  /* 0x0000000000007919 */ /* 0x000e220000002500 */
[----:B------:R-:W1:Y:S01]  /*0050*/  LDCU UR5, c[0x0][0x390] ;  /* 0x00007200ff0577ac */ /* 0x000e620008000800 */
[----:B0-----:R-:W-:-:S05]  /*0060*/  IMAD R7, R0, UR4, R3 ;  /* 0x0000000400077c24 */ /* 0x001fca000f8e0203 */
[----:B-1----:R-:W-:Y:S01]  /*0070*/  ISETP.GE.AND P0, PT, R7, UR5, PT ;  /* 0x0000000507007c0c */ /* 0x002fe2000bf06270 */
[----:B------:R-:W0:-:S12]  /*0080*/  LDCU.64 UR4, c[0x0][0x358] ;  /* 0x00006b00ff0477ac */ /* 0x000e180008000a00 */
[----:B------:R-:W1:Y:S02]  /*0090*/  @!P0 LDC.64 R4, c[0x0][0x380] ;  /* 0x0000e000ff048b82 */ /* 0x000e640000000a00 */
[----:B-1----:R-:W-:-:S05]  /*00a0*/  @!P0 IMAD.WIDE R4, R7, 0x4, R4 ;  /* 0x0000000407048825 */ /* 0x002fca00078e0204 */
[----:B0-----:R-:W2:Y:S01]  /*00b0*/  @!P0 LDG.E R6, desc[UR4][R4.64] ;  /* 0x0000000404068981 */ /* 0x001ea2000c1e1900 */
[----:B------:R-:W-:-:S03]  /*00c0*/  ISETP.GT.U32.AND P1, PT, R3, 0x1f, PT ;  /* 0x0000001f0300780c */ /* 0x000fc60003f24070 */
[----:B--2---:R-:W0:Y:S02]  /*00d0*/  SHFL.DOWN PT, R7, R6, 0x10, 0x1f ;  /* 0x0a001f0006077f89 */ /* 0x004e2400000e0000 */
[----:B0-----:R-:W-:-:S05]  /*00e0*/  FADD R7, R7, R6 ;  /* 0x0000000607077221 */ /* 0x001fca0000000000 */
[----:B------:R-:W0:Y:S02]  /*00f0*/  SHFL.DOWN PT, R2, R7, 0x8, 0x1f ;  /* 0x09001f0007027f89 */ /* 0x000e2400000e0000 */
[----:B0-----:R-:W-:Y:S01]  /*0100*/  FADD R8, R7, R2 ;  /* 0x0000000207087221 */ /* 0x001fe20000000000 */
[----:B------:R-:W-:-:S04]  /*0110*/  LOP3.LUT R2, R3, 0x1f, RZ, 0xc0, !PT ;  /* 0x0000001f03027812 */ /* 0x000fc800078ec0ff */
[----:B------:R-:W0:Y:S01]  /*0120*/  SHFL.DOWN PT, R9, R8, 0x4, 0x1f ;  /* 0x08801f0008097f89 */ /* 0x000e2200000e0000 */
[----:B------:R-:W-:-:S13]  /*0130*/  ISETP.NE.AND P0, PT, R2, RZ, PT ;  /* 0x000000ff0200720c */ /* 0x000fda0003f05270 */
[----:B------:R-:W1:Y:S01]  /*0140*/  @!P0 S2R R11, SR_CgaCtaId ;  /* 0x00000000000b8919 */ /* 0x000e620000008800 */
[----:B------:R-:W-:Y:S02]  /*0150*/  @!P0 MOV R6, 0x400 ;  /* 0x0000040000068802 */ /* 0x000fe40000000f00 */
[----:B------:R-:W-:-:S04]  /*0160*/  @!P0 SHF.R.U32.HI R4, RZ, 0x3, R3 ;  /* 0x00000003ff048819 */ /* 0x000fc80000011603 */
[----:B------:R-:W-:Y:S01]  /*0170*/  @!P0 LOP3.LUT R4, R4, 0x7c, RZ, 0xc0, !PT ;  /* 0x0000007c04048812 */ /* 0x000fe200078ec0ff */
[----:B0-----:R-:W-:-:S05]  /*0180*/  FADD R9, R8, R9 ;  /* 0x0000000908097221 */ /* 0x001fca0000000000 */
[----:B------:R-:W0:Y:S01]  /*0190*/  SHFL.DOWN PT, R10, R9, 0x2, 0x1f ;  /* 0x08401f00090a7f89 */ /* 0x000e2200000e0000 */
[----:B-1----:R-:W-:-:S04]  /*01a0*/  @!P0 LEA R7, R11, R6, 0x18 ;  /* 0x000000060b078211 */ /* 0x002fc800078ec0ff */
[----:B------:R-:W-:Y:S01]  /*01b0*/  @!P0 IADD3 R4, PT, PT, R4, R7, RZ ;  /* 0x0000000704048210 */ /* 0x000fe20007ffe0ff */
[----:B0-----:R-:W-:-:S05]  /*01c0*/  FADD R10, R9, R10 ;  /* 0x0000000a090a7221 */ /* 0x001fca0000000000 */
[----:B------:R-:W0:Y:S02]  /*01d0*/  SHFL.DOWN PT, R5, R10, 0x1, 0x1f ;  /* 0x08201f000a057f89 */ /* 0x000e2400000e0000 */
[----:B0-----:R-:W-:-:S05]  /*01e0*/  FADD R5, R10, R5 ;  /* 0x000000050a057221 */ /* 0x001fca0000000000 */
[----:B------:R0:W-:Y:S01]  /*01f0*/  @!P0 STS [R4], R5 ;  /* 0x0000000504008388 */ /* 0x0001e20000000800 */
[----:B------:R-:W-:Y:S06]  /*0200*/  BAR.SYNC.DEFER_BLOCKING 0x0 ;  /* 0x0000000000007b1d */ /* 0x000fec0000010000 */
[----:B------:R-:W-:Y:S05]  /*0210*/  @P1 EXIT ;  /* 0x000000000000194d */ /* 0x000fea0003800000 */
[----:B------:R-:W-:-:S13]  /*0220*/  ISETP.GT.U32.AND P0, PT, R2, 0x7, PT ;  /* 0x000000070200780c */ /* 0x000fda0003f04070 */
[----:B0-----:R-:W0:Y:S01]  /*0230*/  @!P0 S2R R5, SR_CgaCtaId ;  /* 0x0000000000058919 */ /* 0x001e220000008800 */
[----:B------:R-:W-:-:S04]  /*0240*/  @!P0 MOV R4, 0x400 ;  /* 0x0000040000048802 */ /* 0x000fc80000000f00 */
[----:B0-----:R-:W-:Y:S02]  /*0250*/  @!P0 LEA R5, R5, R4, 0x18 ;  /* 0x0000000405058211 */ /* 0x001fe400078ec0ff */
[----:B------:R-:W-:Y:S02]  /*0260*/  MOV R4, RZ ;  /* 0x000000ff00047202 */ /* 0x000fe40000000f00 */
[----:B------:R-:W-:-:S05]  /*0270*/  @!P0 LEA R2, R2, R5, 0x2 ;  /* 0x0000000502028211 */ /* 0x000fca00078e10ff */
[----:B------:R-:W0:Y:S01]  /*0280*/  @!P0 LDS R4, [R2] ;  /* 0x0000000002048984 */ /* 0x000e220000000800 */
[----:B------:R-:W-:-:S03]  /*0290*/  ISETP.NE.AND P0, PT, R3, RZ, PT ;  /* 0x000000ff0300720c */ /* 0x000fc60003f05270 */
[----:B0-----:R-:W0:Y:S02]  /*02a0*/  SHFL.DOWN PT, R5, R4, 0x10, 0x1f ;  /* 0x0a001f0004057f89 */ /* 0x001e2400000e0000 */
[----:B0-----:R-:W-:-:S05]  /*02b0*/  FADD R5, R5, R4 ;  /* 0x0000000405057221 */ /* 0x001fca0000000000 */
[----:B------:R-:W0:Y:S02]  /*02c0*/  SHFL.DOWN PT, R6, R5, 0x8, 0x1f ;  /* 0x09001f0005067f89 */ /* 0x000e2400000e0000 */
[----:B0-----:R-:W-:-:S05]  /*02d0*/  FADD R6, R5, R6 ;  /* 0x0000000605067221 */ /* 0x001fca0000000000 */
[----:B------:R-:W0:Y:S02]  /*02e0*/  SHFL.DOWN PT, R7, R6, 0x4, 0x1f ;  /* 0x08801f0006077f89 */ /* 0x000e2400000e0000 */
[----:B0-----:R-:W-:-:S05]  /*02f0*/  FADD R7, R6, R7 ;  /* 0x0000000706077221 */ /* 0x001fca0000000000 */
[----:B------:R-:W0:Y:S02]  /*0300*/  SHFL.DOWN PT, R8, R7, 0x2, 0x1f ;  /* 0x08401f0007087f89 */ /* 0x000e2400000e0000 */
[----:B0-----:R-:W-:-:S05]  /*0310*/  FADD R8, R7, R8 ;  /* 0x0000000807087221 */ /* 0x001fca0000000000 */
[----:B------:R0:W1:Y:S01]  /*0320*/  SHFL.DOWN PT, R9, R8, 0x1, 0x1f ;  /* 0x08201f0008097f89 */ /* 0x00006200000e0000 */
[----:B------:R-:W-:Y:S05]  /*0330*/  @P0 EXIT ;  /* 0x000000000000094d */ /* 0x000fea0003800000 */
[----:B------:R-:W2:Y:S01]  /*0340*/  LDC.64 R2, c[0x0][0x388] ;  /* 0x0000e200ff027b82 */ /* 0x000ea20000000a00 */
[----:B-1----:R-:W-:Y:S01]  /*0350*/  FADD R9, R8, R9 ;  /* 0x0000000908097221 */ /* 0x002fe20000000000 */
[----:B--2---:R-:W-:-:S05]  /*0360*/  IMAD.WIDE.U32 R2, R0, 0x4, R2 ;  /* 0x0000000400027825 */ /* 0x004fca00078e0002 */
[----:B------:R-:W-:Y:S01]  /*0370*/  STG.E desc[UR4][R2.64], R9 ;  /* 0x0000000902007986 */ /* 0x000fe2000c101904 */
[----:B------:R-:W-:Y:S05]  /*0380*/  EXIT ;  /* 0x000000000000794d */ /* 0x000fea0003800000 */
.L_x_0:
[----:B------:R-:W-:-:S00]  /*0390*/  BRA `(.L_x_0) ;  /* 0xfffffffc00fc7947 */ /* 0x000fc0000383ffff */
[----:B------:R-:W-:-:S00]  /*03a0*/  NOP ;  /* 0x0000000000007918 */ /* 0x000fc00000000000 */
        /* <DEDUP_REMOVED lines=13> */
.L_x_1:


//--------------------- .nv.shared._Z13reduction_gpuPfS_i --------------------------
	.section	.nv.shared._Z13reduction_gpuPfS_i,"aw",@nobits
	.sectionflags	@""
	.align	4
.nv.shared._Z13reduction_gpuPfS_i:
	.zero		1056


//--------------------- .nv.shared.reserved.0     --------------------------
	.section	.nv.shared.reserved.0,"aw",@nobits
	.weak		__nv_reservedSMEM_offset_0_alias
	.size		__nv_reservedSMEM_offset_0_alias, 0, 64
	.other		__nv_reservedSMEM_offset_0_alias,@"STO_CUDA_RESERVED_SHARED STV_DEFAULT"
__nv_reservedSMEM_offset_0_alias:
	.zero		0
	.zero		64


//--------------------- .nv.constant0._Z13reduction_gpuPfS_i --------------------------
	.section	.nv.constant0._Z13reduction_gpuPfS_i,"a",@progbits
	.sectionflags	@""
	.align	4
.nv.constant0._Z13reduction_gpuPfS_i:
	.zero		916


//--------------------- SYMBOLS --------------------------

	.type		.nv.reservedSmem.offset0,@object
	.size		.nv.reservedSmem.offset0,0x4
	.type		.nv.reservedSmem.cap,@object
	.size		.nv.reservedSmem.cap,0x4
